	.headerflags	@"EF_CUDA_TEXMODE_UNIFIED EF_CUDA_64BIT_ADDRESS EF_CUDA_ACCELERATORS EF_CUDA_SM90 EF_CUDA_VIRTUAL_SM(EF_CUDA_SM90)"
	.elftype	@"ET_EXEC"


//--------------------- .nv.info                  --------------------------
	.section	.nv.info,"",@"SHT_CUDA_INFO"
	.align	4


	//----- nvinfo : EIATTR_REGCOUNT
	.align		4
        /*0000*/ 	.byte	0x04, 0x2f
        /*0002*/ 	.short	(.L_2 - .L_1)
	.align		4
.L_1:
        /*0004*/ 	.word	index@(triton_poi_fused_native_group_norm_0)
        /*0008*/ 	.word	0x00000010


	//----- nvinfo : EIATTR_MIN_STACK_SIZE
	.align		4
.L_2:
        /*000c*/ 	.byte	0x04, 0x12
        /*000e*/ 	.short	(.L_4 - .L_3)
	.align		4
.L_3:
        /*0010*/ 	.word	index@(triton_poi_fused_native_group_norm_0)
        /*0014*/ 	.word	0x00000000


	//----- nvinfo : EIATTR_FRAME_SIZE
	.align		4
.L_4:
        /*0018*/ 	.byte	0x04, 0x11
        /*001a*/ 	.short	(.L_6 - .L_5)
	.align		4
.L_5:
        /*001c*/ 	.word	index@(triton_poi_fused_native_group_norm_0)
        /*0020*/ 	.word	0x00000000


	//----- nvinfo : EIATTR_MIN_STACK_SIZE
	.align		4
.L_6:
        /*0024*/ 	.byte	0x04, 0x12
        /*0026*/ 	.short	(.L_8 - .L_7)
	.align		4
.L_7:
        /*0028*/ 	.word	index@(triton_poi_fused_native_group_norm_0)
        /*002c*/ 	.word	0x00000000
.L_8:


//--------------------- .nv.info.triton_poi_fused_native_group_norm_0 --------------------------
	.section	.nv.info.triton_poi_fused_native_group_norm_0,"",@"SHT_CUDA_INFO"
	.sectionflags	@""
	.align	4


	//----- nvinfo : EIATTR_CUDA_API_VERSION
	.align		4
        /*0000*/ 	.byte	0x04, 0x37
        /*0002*/ 	.short	(.L_10 - .L_9)
.L_9:
        /*0004*/ 	.word	0x0000007c


	//----- nvinfo : EIATTR_KPARAM_INFO
	.align		4
.L_10:
        /*0008*/ 	.byte	0x04, 0x17
        /*000a*/ 	.short	(.L_12 - .L_11)
.L_11:
        /*000c*/ 	.word	0x00000000
        /*0010*/ 	.short	0x0003
        /*0012*/ 	.short	0x0018
        /*0014*/ 	.byte	0x00, 0xf0, 0x11, 0x00


	//----- nvinfo : EIATTR_KPARAM_INFO
	.align		4
.L_12:
        /*0018*/ 	.byte	0x04, 0x17
        /*001a*/ 	.short	(.L_14 - .L_13)
.L_13:
        /*001c*/ 	.word	0x00000000
        /*0020*/ 	.short	0x0002
        /*0022*/ 	.short	0x0010
        /*0024*/ 	.byte	0x00, 0xf4, 0x21, 0x00


	//----- nvinfo : EIATTR_KPARAM_INFO
	.align		4
.L_14:
        /*0028*/ 	.byte	0x04, 0x17
        /*002a*/ 	.short	(.L_16 - .L_15)
.L_15:
        /*002c*/ 	.word	0x00000000
        /*0030*/ 	.short	0x0001
        /*0032*/ 	.short	0x0008
        /*0034*/ 	.byte	0x00, 0xf4, 0x21, 0x00


	//----- nvinfo : EIATTR_KPARAM_INFO
	.align		4
.L_16:
        /*0038*/ 	.byte	0x04, 0x17
        /*003a*/ 	.short	(.L_18 - .L_17)
.L_17:
        /*003c*/ 	.word	0x00000000
        /*0040*/ 	.short	0x0000
        /*0042*/ 	.short	0x0000
        /*0044*/ 	.byte	0x00, 0xf4, 0x21, 0x00


	//----- nvinfo : EIATTR_SPARSE_MMA_MASK
	.align		4
.L_18:
        /*0048*/ 	.byte	0x03, 0x50
        /*004a*/ 	.short	0x0000


	//----- nvinfo : EIATTR_MAXREG_COUNT
	.align		4
        /*004c*/ 	.byte	0x03, 0x1b
        /*004e*/ 	.short	0x00ff


	//----- nvinfo : EIATTR_EXIT_INSTR_OFFSETS
	.align		4
        /*0050*/ 	.byte	0x04, 0x1c
        /*0052*/ 	.short	(.L_20 - .L_19)


	//   ....[0]....
.L_19:
        /*0054*/ 	.word	0x00000250


	//   ....[1]....
        /*0058*/ 	.word	0x00000290


	//----- nvinfo : EIATTR_REQNTID
	.align		4
.L_20:
        /*005c*/ 	.byte	0x04, 0x10
        /*005e*/ 	.short	(.L_22 - .L_21)
.L_21:
        /*0060*/ 	.word	0x00000020
        /*0064*/ 	.word	0x00000001
        /*0068*/ 	.word	0x00000001


	//----- nvinfo : EIATTR_CBANK_PARAM_SIZE
	.align		4
.L_22:
        /*006c*/ 	.byte	0x03, 0x19
        /*006e*/ 	.short	0x001c


	//----- nvinfo : EIATTR_PARAM_CBANK
	.align		4
        /*0070*/ 	.byte	0x04, 0x0a
        /*0072*/ 	.short	(.L_24 - .L_23)
	.align		4
.L_23:
        /*0074*/ 	.word	index@(.nv.constant0.triton_poi_fused_native_group_norm_0)
        /*0078*/ 	.short	0x0210
        /*007a*/ 	.short	0x001c


	//----- nvinfo : EIATTR_SW_WAR
	.align		4
.L_24:
        /*007c*/ 	.byte	0x04, 0x36
        /*007e*/ 	.short	(.L_26 - .L_25)
.L_25:
        /*0080*/ 	.word	0x00000008
.L_26:


//--------------------- .nv.callgraph             --------------------------
	.section	.nv.callgraph,"",@"SHT_CUDA_CALLGRAPH"
	.align	4
	.sectionentsize	8
	.align		4
        /*0000*/ 	.word	0x00000000
	.align		4
        /*0004*/ 	.word	0xffffffff
	.align		4
        /*0008*/ 	.word	0x00000000
	.align		4
        /*000c*/ 	.word	0xfffffffe
	.align		4
        /*0010*/ 	.word	0x00000000
	.align		4
        /*0014*/ 	.word	0xfffffffd
	.align		4
        /*0018*/ 	.word	0x00000000
	.align		4
        /*001c*/ 	.word	0xfffffffc


//--------------------- .nv.constant4             --------------------------
	.section	.nv.constant4,"a",@progbits
	.align	8
	.align		8
.nv.constant4:
        /*0000*/ 	.dword	_$_str


//--------------------- .text.triton_poi_fused_native_group_norm_0 --------------------------
	.section	.text.triton_poi_fused_native_group_norm_0,"ax",@progbits
	.align	128
        .global         triton_poi_fused_native_group_norm_0
        .type           triton_poi_fused_native_group_norm_0,@function
        .size           triton_poi_fused_native_group_norm_0,(.L_x_1 - triton_poi_fused_native_group_norm_0)
        .other          triton_poi_fused_native_group_norm_0,@"STO_CUDA_ENTRY STV_DEFAULT"
triton_poi_fused_native_group_norm_0:
.text.triton_poi_fused_native_group_norm_0:
[----:B------:R-:W0:Y:S02]  /*0000*/  LDC R1, c[0x0][0x28] ;  /* 0x00000a00ff017b82 */ /* 0x000e240000000800 */
[----:B------:R-:W1:Y:S01]  /*0010*/  S2R R10, SR_TID.X ;  /* 0x00000000000a7919 */ /* 0x000e620000002100 */
[----:B------:R-:W2:Y:S01]  /*0020*/  LDC.64 R2, c[0x0][0x210] ;  /* 0x00008400ff027b82 */ /* 0x000ea20000000a00 */
[----:B------:R-:W-:Y:S01]  /*0030*/  CS2R R6, SRZ ;  /* 0x0000000000067805 */ /* 0x000fe2000001ff00 */
[----:B------:R-:W-:Y:S01]  /*0040*/  ULDC.64 UR4, c[0x0][0x208] ;  /* 0x0000820000047ab9 */ /* 0x000fe20000000a00 */
[----:B------:R-:W3:Y:S01]  /*0050*/  S2R R9, SR_CTAID.X ;  /* 0x0000000000097919 */ /* 0x000ee20000002500 */
[----:B------:R-:W-:Y:S02]  /*0060*/  MOV R8, RZ ;  /* 0x000000ff00087202 */ /* 0x000fe40000000f00 */
[----:B-1----:R-:W-:-:S04]  /*0070*/  LOP3.LUT R0, R10, 0x3, RZ, 0xc0, !PT ;  /* 0x000000030a007812 */ /* 0x002fc800078ec0ff */
[----:B---3--:R-:W-:Y:S01]  /*0080*/  LEA R9, R9, R0, 0x2 ;  /* 0x0000000009097211 */ /* 0x008fe200078e10ff */
[----:B------:R-:W-:-:S03]  /*0090*/  HFMA2.MMA R0, -RZ, RZ, 0, 0 ;  /* 0x00000000ff007435 */ /* 0x000fc600000001ff */
[C---:B------:R-:W-:Y:S02]  /*00a0*/  ISETP.GE.AND P0, PT, R9.reuse, 0x4, PT ;  /* 0x000000040900780c */ /* 0x040fe40003f06270 */
[----:B------:R-:W-:-:S05]  /*00b0*/  SHF.L.U32 R5, R9, 0x2, RZ ;  /* 0x0000000209057819 */ /* 0x000fca00000006ff */
[----:B--2---:R-:W-:-:S06]  /*00c0*/  IMAD.WIDE R2, R5, 0x4, R2 ;  /* 0x0000000405027825 */ /* 0x004fcc00078e0202 */
[----:B------:R-:W2:Y:S04]  /*00d0*/  @!P0 LDG.E.EL R0, desc[UR4][R2.64] ;  /* 0x0000000402008981 */ /* 0x000ea8000c2e1900 */
[----:B------:R-:W2:Y:S04]  /*00e0*/  @!P0 LDG.E.EL R7, desc[UR4][R2.64+0x4] ;  /* 0x0000040402078981 */ /* 0x000ea8000c2e1900 */
[----:B------:R-:W3:Y:S04]  /*00f0*/  @!P0 LDG.E.EL R6, desc[UR4][R2.64+0x8] ;  /* 0x0000080402068981 */ /* 0x000ee8000c2e1900 */
[----:B------:R-:W4:Y:S01]  /*0100*/  @!P0 LDG.E.EL R8, desc[UR4][R2.64+0xc] ;  /* 0x00000c0402088981 */ /* 0x000f22000c2e1900 */
[----:B------:R-:W-:-:S04]  /*0110*/  LOP3.LUT P0, RZ, R10, 0x1c, RZ, 0xc0, !PT ;  /* 0x0000001c0aff7812 */ /* 0x000fc8000780c0ff */
[----:B------:R-:W-:Y:S01]  /*0120*/  ISETP.LT.AND P0, PT, R9, 0x4, !P0 ;  /* 0x000000040900780c */ /* 0x000fe20004701270 */
[----:B--2---:R-:W-:-:S04]  /*0130*/  FADD R5, R7, R0 ;  /* 0x0000000007057221 */ /* 0x004fc80000000000 */
[----:B---3--:R-:W-:Y:S02]  /*0140*/  FADD R11, R5, R6 ;  /* 0x00000006050b7221 */ /* 0x008fe40000000000 */
[----:B------:R-:W1:Y:S02]  /*0150*/  LDC.64 R4, c[0x0][0x218] ;  /* 0x00008600ff047b82 */ /* 0x000e640000000a00 */
[----:B----4-:R-:W-:-:S04]  /*0160*/  FADD R11, R11, R8 ;  /* 0x000000080b0b7221 */ /* 0x010fc80000000000 */
[----:B------:R-:W-:-:S04]  /*0170*/  FMUL R13, R11, 0.25 ;  /* 0x3e8000000b0d7820 */ /* 0x000fc80000400000 */
[C---:B------:R-:W-:Y:S01]  /*0180*/  FADD R7, -R13.reuse, R7 ;  /* 0x000000070d077221 */ /* 0x040fe20000000100 */
[C---:B------:R-:W-:Y:S01]  /*0190*/  FADD R0, -R13.reuse, R0 ;  /* 0x000000000d007221 */ /* 0x040fe20000000100 */
[C---:B------:R-:W-:Y:S01]  /*01a0*/  FADD R6, -R13.reuse, R6 ;  /* 0x000000060d067221 */ /* 0x040fe20000000100 */
[----:B------:R-:W-:Y:S01]  /*01b0*/  FADD R11, -R13, R8 ;  /* 0x000000080d0b7221 */ /* 0x000fe20000000100 */
[----:B------:R-:W-:-:S04]  /*01c0*/  FMUL R7, R7, R7 ;  /* 0x0000000707077220 */ /* 0x000fc80000400000 */
[----:B------:R-:W-:-:S04]  /*01d0*/  FFMA R7, R0, R0, R7 ;  /* 0x0000000000077223 */ /* 0x000fc80000000007 */
[----:B------:R-:W-:Y:S02]  /*01e0*/  FFMA R0, R6, R6, R7 ;  /* 0x0000000606007223 */ /* 0x000fe40000000007 */
[----:B------:R-:W2:Y:S01]  /*01f0*/  LDC.64 R6, c[0x0][0x220] ;  /* 0x00008800ff067b82 */ /* 0x000ea20000000a00 */
[----:B-1----:R-:W-:Y:S01]  /*0200*/  IMAD.WIDE R2, R9, 0x4, R4 ;  /* 0x0000000409027825 */ /* 0x002fe200078e0204 */
[----:B------:R-:W-:-:S03]  /*0210*/  HFMA2.MMA R5, -RZ, RZ, 1.625, 0 ;  /* 0x3e800000ff057435 */ /* 0x000fc600000001ff */
[----:B------:R-:W-:Y:S01]  /*0220*/  FFMA R0, R11, R11, R0 ;  /* 0x0000000b0b007223 */ /* 0x000fe20000000000 */
[----:B------:R1:W-:Y:S06]  /*0230*/  @P0 STG.E desc[UR4][R2.64], R13 ;  /* 0x0000000d02000986 */ /* 0x0003ec000c101904 */
[----:B------:R-:W-:Y:S01]  /*0240*/  FFMA R0, R0, R5, 9.9999997473787516356e-06 ;  /* 0x3727c5ac00007423 */ /* 0x000fe20000000005 */
[----:B------:R-:W-:Y:S06]  /*0250*/  @!P0 EXIT ;  /* 0x000000000000894d */ /* 0x000fec0003800000 */
[----:B------:R-:W0:Y:S01]  /*0260*/  MUFU.RSQ R5, R0 ;  /* 0x0000000000057308 */ /* 0x000e220000001400 */
[----:B-12---:R-:W-:-:S05]  /*0270*/  IMAD.WIDE R2, R9, 0x4, R6 ;  /* 0x0000000409027825 */ /* 0x006fca00078e0206 */
[----:B0-----:R-:W-:Y:S01]  /*0280*/  STG.E desc[UR4][R2.64], R5 ;  /* 0x0000000502007986 */ /* 0x001fe2000c101904 */
[----:B------:R-:W-:Y:S05]  /*0290*/  EXIT ;  /* 0x000000000000794d */ /* 0x000fea0003800000 */
.L_x_0:
[----:B------:R-:W-:-:S00]  /*02a0*/  BRA `(.L_x_0) ;  /* 0xfffffffc00fc7947 */ /* 0x000fc0000383ffff */
[----:B------:R-:W-:-:S00]  /*02b0*/  NOP ;  /* 0x0000000000007918 */ /* 0x000fc00000000000 */
        /* <DEDUP_REMOVED lines=12> */
.L_x_1:


//--------------------- .nv.global.init           --------------------------
	.section	.nv.global.init,"aw",@progbits
.nv.global.init:
	.type		_$_str,@object
	.size		_$_str,(.L_0 - _$_str)
_$_str:
        /*0000*/ 	.byte	0x5f, 0x5f, 0x43, 0x55, 0x44, 0x41, 0x5f, 0x46, 0x54, 0x5a, 0x00
.L_0:


//--------------------- .nv.constant0.triton_poi_fused_native_group_norm_0 --------------------------
	.section	.nv.constant0.triton_poi_fused_native_group_norm_0,"a",@progbits
	.sectionflags	@""
	.align	4
.nv.constant0.triton_poi_fused_native_group_norm_0:
	.zero		556
